	.headerflags	@"EF_CUDA_TEXMODE_UNIFIED EF_CUDA_64BIT_ADDRESS EF_CUDA_ACCELERATORS EF_CUDA_SM90 EF_CUDA_VIRTUAL_SM(EF_CUDA_SM90)"
	.elftype	@"ET_EXEC"


//--------------------- .nv.info                  --------------------------
	.section	.nv.info,"",@"SHT_CUDA_INFO"
	.align	4


	//----- nvinfo : EIATTR_REGCOUNT
	.align		4
        /*0000*/ 	.byte	0x04, 0x2f
        /*0002*/ 	.short	(.L_1 - .L_0)
	.align		4
.L_0:
        /*0004*/ 	.word	index@(triton_mm)
        /*0008*/ 	.word	0x0000003a


	//----- nvinfo : EIATTR_MIN_STACK_SIZE
	.align		4
.L_1:
        /*000c*/ 	.byte	0x04, 0x12
        /*000e*/ 	.short	(.L_3 - .L_2)
	.align		4
.L_2:
        /*0010*/ 	.word	index@(triton_mm)
        /*0014*/ 	.word	0x00000000


	//----- nvinfo : EIATTR_FRAME_SIZE
	.align		4
.L_3:
        /*0018*/ 	.byte	0x04, 0x11
        /*001a*/ 	.short	(.L_5 - .L_4)
	.align		4
.L_4:
        /*001c*/ 	.word	index@(triton_mm)
        /*0020*/ 	.word	0x00000000


	//----- nvinfo : EIATTR_MIN_STACK_SIZE
	.align		4
.L_5:
        /*0024*/ 	.byte	0x04, 0x12
        /*0026*/ 	.short	(.L_7 - .L_6)
	.align		4
.L_6:
        /*0028*/ 	.word	index@(triton_mm)
        /*002c*/ 	.word	0x00000000
.L_7:


//--------------------- .nv.info.triton_mm        --------------------------
	.section	.nv.info.triton_mm,"",@"SHT_CUDA_INFO"
	.sectionflags	@""
	.align	4


	//----- nvinfo : EIATTR_CUDA_API_VERSION
	.align		4
        /*0000*/ 	.byte	0x04, 0x37
        /*0002*/ 	.short	(.L_9 - .L_8)
.L_8:
        /*0004*/ 	.word	0x0000007c


	//----- nvinfo : EIATTR_KPARAM_INFO
	.align		4
.L_9:
        /*0008*/ 	.byte	0x04, 0x17
        /*000a*/ 	.short	(.L_11 - .L_10)
.L_10:
        /*000c*/ 	.word	0x00000000
        /*0010*/ 	.short	0x0004
        /*0012*/ 	.short	0x001c
        /*0014*/ 	.byte	0x00, 0xf0, 0x11, 0x00


	//----- nvinfo : EIATTR_KPARAM_INFO
	.align		4
.L_11:
        /*0018*/ 	.byte	0x04, 0x17
        /*001a*/ 	.short	(.L_13 - .L_12)
.L_12:
        /*001c*/ 	.word	0x00000000
        /*0020*/ 	.short	0x0003
        /*0022*/ 	.short	0x0018
        /*0024*/ 	.byte	0x00, 0xf0, 0x11, 0x00


	//----- nvinfo : EIATTR_KPARAM_INFO
	.align		4
.L_13:
        /*0028*/ 	.byte	0x04, 0x17
        /*002a*/ 	.short	(.L_15 - .L_14)
.L_14:
        /*002c*/ 	.word	0x00000000
        /*0030*/ 	.short	0x0002
        /*0032*/ 	.short	0x0010
        /*0034*/ 	.byte	0x00, 0xf0, 0x21, 0x00


	//----- nvinfo : EIATTR_KPARAM_INFO
	.align		4
.L_15:
        /*0038*/ 	.byte	0x04, 0x17
        /*003a*/ 	.short	(.L_17 - .L_16)
.L_16:
        /*003c*/ 	.word	0x00000000
        /*0040*/ 	.short	0x0001
        /*0042*/ 	.short	0x0008
        /*0044*/ 	.byte	0x00, 0xf0, 0x21, 0x00


	//----- nvinfo : EIATTR_KPARAM_INFO
	.align		4
.L_17:
        /*0048*/ 	.byte	0x04, 0x17
        /*004a*/ 	.short	(.L_19 - .L_18)
.L_18:
        /*004c*/ 	.word	0x00000000
        /*0050*/ 	.short	0x0000
        /*0052*/ 	.short	0x0000
        /*0054*/ 	.byte	0x00, 0xf0, 0x21, 0x00


	//----- nvinfo : EIATTR_SPARSE_MMA_MASK
	.align		4
.L_19:
        /*0058*/ 	.byte	0x03, 0x50
        /*005a*/ 	.short	0x0000


	//----- nvinfo : EIATTR_MAXREG_COUNT
	.align		4
        /*005c*/ 	.byte	0x03, 0x1b
        /*005e*/ 	.short	0x00ff


	//----- nvinfo : EIATTR_COOP_GROUP_MASK_REGIDS
	.align		4
        /*0060*/ 	.byte	0x04, 0x29
        /*0062*/ 	.short	(.L_21 - .L_20)


	//   ....[0]....
.L_20:
        /*0064*/ 	.word	0xffffffff


	//----- nvinfo : EIATTR_COOP_GROUP_INSTR_OFFSETS
	.align		4
.L_21:
        /*0068*/ 	.byte	0x04, 0x28
        /*006a*/ 	.short	(.L_23 - .L_22)


	//   ....[0]....
.L_22:
        /*006c*/ 	.word	0x00000b30


	//----- nvinfo : EIATTR_EXIT_INSTR_OFFSETS
	.align		4
.L_23:
        /*0070*/ 	.byte	0x04, 0x1c
        /*0072*/ 	.short	(.L_25 - .L_24)


	//   ....[0]....
.L_24:
        /*0074*/ 	.word	0x00000040


	//   ....[1]....
        /*0078*/ 	.word	0x000012e0


	//   ....[2]....
        /*007c*/ 	.word	0x00001330


	//----- nvinfo : EIATTR_MAX_THREADS
	.align		4
.L_25:
        /*0080*/ 	.byte	0x04, 0x05
        /*0082*/ 	.short	(.L_27 - .L_26)
.L_26:
        /*0084*/ 	.word	0x00000080
        /*0088*/ 	.word	0x00000001
        /*008c*/ 	.word	0x00000001


	//----- nvinfo : EIATTR_CBANK_PARAM_SIZE
	.align		4
.L_27:
        /*0090*/ 	.byte	0x03, 0x19
        /*0092*/ 	.short	0x0020


	//----- nvinfo : EIATTR_PARAM_CBANK
	.align		4
        /*0094*/ 	.byte	0x04, 0x0a
        /*0096*/ 	.short	(.L_29 - .L_28)
	.align		4
.L_28:
        /*0098*/ 	.word	index@(.nv.constant0.triton_mm)
        /*009c*/ 	.short	0x0210
        /*009e*/ 	.short	0x0020


	//----- nvinfo : EIATTR_SW_WAR
	.align		4
.L_29:
        /*00a0*/ 	.byte	0x04, 0x36
        /*00a2*/ 	.short	(.L_31 - .L_30)
.L_30:
        /*00a4*/ 	.word	0x00000008
.L_31:


//--------------------- .nv.callgraph             --------------------------
	.section	.nv.callgraph,"",@"SHT_CUDA_CALLGRAPH"
	.align	4
	.sectionentsize	8
	.align		4
        /*0000*/ 	.word	0x00000000
	.align		4
        /*0004*/ 	.word	0xffffffff
	.align		4
        /*0008*/ 	.word	0x00000000
	.align		4
        /*000c*/ 	.word	0xfffffffe
	.align		4
        /*0010*/ 	.word	0x00000000
	.align		4
        /*0014*/ 	.word	0xfffffffd
	.align		4
        /*0018*/ 	.word	0x00000000
	.align		4
        /*001c*/ 	.word	0xfffffffc


//--------------------- .text.triton_mm           --------------------------
	.section	.text.triton_mm,"ax",@progbits
	.sectionflags	@"SHF_BARRIERS=1"
	.align	128
        .global         triton_mm
        .type           triton_mm,@function
        .size           triton_mm,(.L_x_2 - triton_mm)
        .other          triton_mm,@"STO_CUDA_ENTRY STV_DEFAULT"
triton_mm:
.text.triton_mm:
[----:B------:R-:W1:Y:S02]  /*0000*/  LDC R1, c[0x0][0x28] ;  /* 0x00000a00ff017b82 */ /* 0x000e640000000800 */
[----:B------:R-:W2:Y:S02]  /*0010*/  LDC R5, c[0x0][0x22c] ;  /* 0x00008b00ff057b82 */ /* 0x000ea40000000800 */
[----:B--2---:R-:W-:-:S05]  /*0020*/  IMAD R0, R5, 0xc00, RZ ;  /* 0x00000c0005007824 */ /* 0x004fca00078e02ff */
[----:B------:R-:W-:-:S13]  /*0030*/  ISETP.NE.AND P0, PT, R0, RZ, PT ;  /* 0x000000ff0000720c */ /* 0x000fda0003f05270 */
[----:B------:R-:W-:Y:S05]  /*0040*/  @!P0 EXIT ;  /* 0x000000000000894d */ /* 0x000fea0003800000 */
[----:B------:R-:W2:Y:S01]  /*0050*/  S2R R12, SR_CTAID.X ;  /* 0x00000000000c7919 */ /* 0x000ea20000002500 */
[----:B------:R-:W-:Y:S01]  /*0060*/  VIADD R0, R5, 0x3f ;  /* 0x0000003f05007836 */ /* 0x000fe20000000000 */
[----:B------:R-:W-:Y:S01]  /*0070*/  IABS R17, R5 ;  /* 0x0000000500117213 */ /* 0x000fe20000000000 */
[----:B------:R-:W3:Y:S01]  /*0080*/  LDC R29, c[0x0][0x228] ;  /* 0x00008a00ff1d7b82 */ /* 0x000ee20000000800 */
[----:B------:R-:W-:Y:S01]  /*0090*/  ULDC.64 UR6, c[0x0][0x210] ;  /* 0x0000840000067ab9 */ /* 0x000fe20000000a00 */
[----:B------:R-:W-:Y:S01]  /*00a0*/  UMOV UR4, 0x400 ;  /* 0x0000040000047882 */ /* 0x000fe20000000000 */
[----:B------:R-:W-:Y:S01]  /*00b0*/  SHF.R.S32.HI R3, RZ, 0x1f, R0 ;  /* 0x0000001fff037819 */ /* 0x000fe20000011400 */
[----:B------:R-:W-:Y:S01]  /*00c0*/  ULDC.64 UR16, c[0x0][0x208] ;  /* 0x0000820000107ab9 */ /* 0x000fe20000000a00 */
[----:B------:R-:W-:Y:S02]  /*00d0*/  CS2R R26, SRZ ;  /* 0x00000000001a7805 */ /* 0x000fe4000001ff00 */
[----:B------:R-:W-:-:S02]  /*00e0*/  CS2R R30, SRZ ;  /* 0x00000000001e7805 */ /* 0x000fc4000001ff00 */
[----:B------:R-:W-:Y:S01]  /*00f0*/  LEA.HI R3, R3, R0, RZ, 0x6 ;  /* 0x0000000003037211 */ /* 0x000fe200078f30ff */
[----:B------:R-:W4:Y:S01]  /*0100*/  S2UR UR5, SR_CgaCtaId ;  /* 0x00000000000579c3 */ /* 0x000f220000008800 */
[----:B------:R-:W-:Y:S02]  /*0110*/  CS2R R34, SRZ ;  /* 0x0000000000227805 */ /* 0x000fe4000001ff00 */
[----:B------:R-:W-:Y:S02]  /*0120*/  CS2R R36, SRZ ;  /* 0x0000000000247805 */ /* 0x000fe4000001ff00 */
[----:B------:R-:W-:Y:S02]  /*0130*/  CS2R R38, SRZ ;  /* 0x0000000000267805 */ /* 0x000fe4000001ff00 */
[----:B------:R-:W-:Y:S02]  /*0140*/  CS2R R40, SRZ ;  /* 0x0000000000287805 */ /* 0x000fe4000001ff00 */
[----:B------:R-:W-:-:S02]  /*0150*/  CS2R R42, SRZ ;  /* 0x00000000002a7805 */ /* 0x000fc4000001ff00 */
[----:B------:R-:W-:Y:S02]  /*0160*/  CS2R R44, SRZ ;  /* 0x00000000002c7805 */ /* 0x000fe4000001ff00 */
[----:B------:R-:W-:Y:S02]  /*0170*/  CS2R R46, SRZ ;  /* 0x00000000002e7805 */ /* 0x000fe4000001ff00 */
[----:B------:R-:W-:Y:S02]  /*0180*/  CS2R R48, SRZ ;  /* 0x0000000000307805 */ /* 0x000fe4000001ff00 */
[----:B------:R-:W-:Y:S02]  /*0190*/  CS2R R50, SRZ ;  /* 0x0000000000327805 */ /* 0x000fe4000001ff00 */
[----:B------:R-:W-:Y:S02]  /*01a0*/  CS2R R52, SRZ ;  /* 0x0000000000347805 */ /* 0x000fe4000001ff00 */
[----:B------:R-:W-:Y:S01]  /*01b0*/  CS2R R54, SRZ ;  /* 0x0000000000367805 */ /* 0x000fe2000001ff00 */
[----:B------:R-:W-:Y:S01]  /*01c0*/  UMOV UR14, 0xffffffff ;  /* 0xffffffff000e7882 */ /* 0x000fe20000000000 */
[----:B---3--:R-:W-:-:S02]  /*01d0*/  IMAD R29, R29, 0xc00, RZ ;  /* 0x00000c001d1d7824 */ /* 0x008fc400078e02ff */
[C---:B--2---:R-:W-:Y:S01]  /*01e0*/  IMAD.HI R2, R12.reuse, 0x2aaaaaab, RZ ;  /* 0x2aaaaaab0c027827 */ /* 0x044fe200078e02ff */
[----:B------:R-:W-:Y:S02]  /*01f0*/  IABS R10, R12 ;  /* 0x0000000c000a7213 */ /* 0x000fe40000000000 */
[----:B------:R-:W-:Y:S01]  /*0200*/  ISETP.GE.AND P1, PT, R12, RZ, PT ;  /* 0x000000ff0c00720c */ /* 0x000fe20003f26270 */
[----:B----4-:R-:W-:Y:S01]  /*0210*/  UPRMT UR5, UR5, 0x654, UR4 ;  /* 0x0000065405057896 */ /* 0x010fe20008000004 */
[----:B------:R-:W-:Y:S02]  /*0220*/  SHF.R.U32.HI R7, RZ, 0x1f, R2 ;  /* 0x0000001fff077819 */ /* 0x000fe40000011602 */
[----:B------:R-:W-:Y:S02]  /*0230*/  UMOV UR4, URZ ;  /* 0x0000003f00047c82 */ /* 0x000fe40008000000 */
[----:B------:R-:W-:-:S05]  /*0240*/  LEA.HI.SX32 R7, R2, R7, 0x1a ;  /* 0x0000000702077211 */ /* 0x000fca00078fd2ff */
[----:B------:R-:W-:-:S05]  /*0250*/  IMAD.SHL.U32 R0, R7, 0x8, RZ ;  /* 0x0000000807007824 */ /* 0x000fca00078e00ff */
[----:B------:R-:W-:-:S04]  /*0260*/  LEA.HI.SX32 R3, R3, -R0, 0x1a ;  /* 0x8000000003037211 */ /* 0x000fc800078fd2ff */
[----:B------:R-:W-:-:S04]  /*0270*/  VIMNMX R4, R3, 0x8, PT ;  /* 0x0000000803047848 */ /* 0x000fc80003fe0100 */
[-C--:B------:R-:W-:Y:S02]  /*0280*/  IABS R13, R4.reuse ;  /* 0x00000004000d7213 */ /* 0x080fe40000000000 */
[----:B------:R-:W-:Y:S02]  /*0290*/  IABS R11, R4 ;  /* 0x00000004000b7213 */ /* 0x000fe40000000000 */
[----:B------:R-:W2:Y:S08]  /*02a0*/  I2F.RP R6, R13 ;  /* 0x0000000d00067306 */ /* 0x000eb00000209400 */
[----:B--2---:R-:W2:Y:S02]  /*02b0*/  MUFU.RCP R6, R6 ;  /* 0x0000000600067308 */ /* 0x004ea40000001000 */
[----:B--2---:R-:W-:-:S06]  /*02c0*/  VIADD R2, R6, 0xffffffe ;  /* 0x0ffffffe06027836 */ /* 0x004fcc0000000000 */
[----:B------:R-:W2:Y:S08]  /*02d0*/  I2F.RP R6, R17 ;  /* 0x0000001100067306 */ /* 0x000eb00000209400 */
[----:B------:R3:W4:Y:S08]  /*02e0*/  F2I.FTZ.U32.TRUNC.NTZ R3, R2 ;  /* 0x0000000200037305 */ /* 0x000730000021f000 */
[----:B--2---:R-:W2:Y:S01]  /*02f0*/  MUFU.RCP R6, R6 ;  /* 0x0000000600067308 */ /* 0x004ea20000001000 */
[----:B---3--:R-:W-:-:S02]  /*0300*/  IMAD.MOV.U32 R2, RZ, RZ, RZ ;  /* 0x000000ffff027224 */ /* 0x008fc400078e00ff */
[----:B----4-:R-:W-:-:S04]  /*0310*/  IMAD.MOV R8, RZ, RZ, -R3 ;  /* 0x000000ffff087224 */ /* 0x010fc800078e0a03 */
[----:B------:R-:W-:-:S04]  /*0320*/  IMAD R9, R8, R13, RZ ;  /* 0x0000000d08097224 */ /* 0x000fc800078e02ff */
[----:B------:R-:W-:-:S04]  /*0330*/  IMAD.HI.U32 R8, R3, R9, R2 ;  /* 0x0000000903087227 */ /* 0x000fc800078e0002 */
[----:B------:R-:W-:Y:S02]  /*0340*/  IMAD.MOV.U32 R3, RZ, RZ, R10 ;  /* 0x000000ffff037224 */ /* 0x000fe400078e000a */
[----:B------:R-:W-:Y:S01]  /*0350*/  IMAD.MOV R9, RZ, RZ, -R11 ;  /* 0x000000ffff097224 */ /* 0x000fe200078e0a0b */
[----:B------:R-:W3:Y:S01]  /*0360*/  S2R R10, SR_TID.X ;  /* 0x00000000000a7919 */ /* 0x000ee20000002100 */
[----:B------:R-:W-:-:S04]  /*0370*/  IMAD.HI.U32 R2, R8, R3, RZ ;  /* 0x0000000308027227 */ /* 0x000fc800078e00ff */
[----:B------:R-:W-:Y:S02]  /*0380*/  IMAD R2, R2, R9, R3 ;  /* 0x0000000902027224 */ /* 0x000fe400078e0203 */
[----:B--2---:R-:W-:Y:S02]  /*0390*/  VIADD R3, R6, 0xffffffe ;  /* 0x0ffffffe06037836 */ /* 0x004fe40000000000 */
[----:B------:R-:W-:Y:S01]  /*03a0*/  IMAD R11, R7, -0x180, R12 ;  /* 0xfffffe80070b7824 */ /* 0x000fe200078e020c */
[----:B------:R-:W-:Y:S02]  /*03b0*/  ISETP.GT.U32.AND P0, PT, R13, R2, PT ;  /* 0x000000020d00720c */ /* 0x000fe40003f04070 */
[----:B------:R-:W-:Y:S01]  /*03c0*/  LOP3.LUT R7, RZ, R4, RZ, 0x33, !PT ;  /* 0x00000004ff077212 */ /* 0x000fe200078e33ff */
[----:B------:R-:W2:Y:S01]  /*03d0*/  F2I.FTZ.U32.TRUNC.NTZ R3, R3 ;  /* 0x0000000300037305 */ /* 0x000ea2000021f000 */
[----:B------:R-:W-:-:S05]  /*03e0*/  IABS R15, R11 ;  /* 0x0000000b000f7213 */ /* 0x000fca0000000000 */
[----:B------:R-:W-:-:S04]  /*03f0*/  IMAD.HI.U32 R8, R8, R15, RZ ;  /* 0x0000000f08087227 */ /* 0x000fc800078e00ff */
[----:B------:R-:W-:Y:S02]  /*0400*/  @!P0 IMAD.IADD R2, R2, 0x1, -R13 ;  /* 0x0000000102028824 */ /* 0x000fe400078e0a0d */
[----:B------:R-:W-:-:S03]  /*0410*/  IMAD R6, R8, R9, R15 ;  /* 0x0000000908067224 */ /* 0x000fc600078e020f */
[C---:B------:R-:W-:Y:S01]  /*0420*/  ISETP.GT.U32.AND P0, PT, R13.reuse, R2, PT ;  /* 0x000000020d00720c */ /* 0x040fe20003f04070 */
[----:B--2---:R-:W-:Y:S01]  /*0430*/  IMAD.MOV R12, RZ, RZ, -R3 ;  /* 0x000000ffff0c7224 */ /* 0x004fe200078e0a03 */
[----:B------:R-:W-:-:S11]  /*0440*/  ISETP.GT.U32.AND P3, PT, R13, R6, PT ;  /* 0x000000060d00720c */ /* 0x000fd60003f64070 */
[--C-:B------:R-:W-:Y:S01]  /*0450*/  @!P0 IMAD.IADD R2, R2, 0x1, -R13.reuse ;  /* 0x0000000102028824 */ /* 0x100fe200078e0a0d */
[----:B------:R-:W-:Y:S01]  /*0460*/  ISETP.NE.AND P0, PT, R4, RZ, PT ;  /* 0x000000ff0400720c */ /* 0x000fe20003f05270 */
[----:B------:R-:W-:Y:S01]  /*0470*/  @!P3 IMAD.IADD R6, R6, 0x1, -R13 ;  /* 0x000000010606b824 */ /* 0x000fe200078e0a0d */
[----:B------:R-:W-:Y:S01]  /*0480*/  LOP3.LUT R4, R11, R4, RZ, 0x3c, !PT ;  /* 0x000000040b047212 */ /* 0x000fe200078e3cff */
[----:B------:R-:W-:Y:S02]  /*0490*/  @!P1 IMAD.MOV R2, RZ, RZ, -R2 ;  /* 0x000000ffff029224 */ /* 0x000fe400078e0a02 */
[----:B------:R-:W-:Y:S01]  /*04a0*/  @!P3 VIADD R8, R8, 0x1 ;  /* 0x000000010808b836 */ /* 0x000fe20000000000 */
[----:B------:R-:W-:Y:S02]  /*04b0*/  ISETP.GE.U32.AND P2, PT, R6, R13, PT ;  /* 0x0000000d0600720c */ /* 0x000fe40003f46070 */
[----:B------:R-:W-:Y:S02]  /*04c0*/  SEL R9, R7, R2, !P0 ;  /* 0x0000000207097207 */ /* 0x000fe40004000000 */
[----:B---3--:R-:W-:-:S02]  /*04d0*/  SHF.R.U32.HI R2, RZ, 0x2, R10 ;  /* 0x00000002ff027819 */ /* 0x008fc4000001160a */
[----:B------:R-:W-:Y:S01]  /*04e0*/  ISETP.GE.AND P1, PT, R4, RZ, PT ;  /* 0x000000ff0400720c */ /* 0x000fe20003f26270 */
[----:B------:R-:W-:Y:S01]  /*04f0*/  IMAD.IADD R0, R0, 0x1, R9 ;  /* 0x0000000100007824 */ /* 0x000fe200078e0209 */
[----:B------:R-:W-:Y:S01]  /*0500*/  SGXT.U32 R9, R2, 0x5 ;  /* 0x000000050209781a */ /* 0x000fe20000000000 */
[----:B------:R-:W-:Y:S02]  /*0510*/  IMAD.MOV.U32 R2, RZ, RZ, R12 ;  /* 0x000000ffff027224 */ /* 0x000fe400078e000c */
[----:B------:R-:W-:Y:S02]  /*0520*/  IMAD.SHL.U32 R0, R0, 0x40, RZ ;  /* 0x0000004000007824 */ /* 0x000fe400078e00ff */
[----:B------:R-:W-:Y:S02]  /*0530*/  IMAD R15, R2, R17, RZ ;  /* 0x00000011020f7224 */ /* 0x000fe400078e02ff */
[----:B------:R-:W-:Y:S01]  /*0540*/  IMAD.MOV.U32 R2, RZ, RZ, RZ ;  /* 0x000000ffff027224 */ /* 0x000fe200078e00ff */
[----:B------:R-:W-:Y:S01]  /*0550*/  LOP3.LUT R16, R0, R9, RZ, 0xfc, !PT ;  /* 0x0000000900107212 */ /* 0x000fe200078efcff */
[----:B------:R-:W-:Y:S01]  /*0560*/  @P2 VIADD R8, R8, 0x1 ;  /* 0x0000000108082836 */ /* 0x000fe20000000000 */
[----:B------:R-:W-:Y:S01]  /*0570*/  LOP3.LUT R18, R0, 0x20, R9, 0xfe, !PT ;  /* 0x0000002000127812 */ /* 0x000fe200078efe09 */
[----:B------:R-:W-:Y:S01]  /*0580*/  IMAD.HI.U32 R2, R3, R15, R2 ;  /* 0x0000000f03027227 */ /* 0x000fe200078e0002 */
[----:B------:R-:W-:-:S02]  /*0590*/  IABS R12, R16 ;  /* 0x00000010000c7213 */ /* 0x000fc40000000000 */
[----:B------:R-:W-:Y:S01]  /*05a0*/  IABS R14, R18 ;  /* 0x00000012000e7213 */ /* 0x000fe20000000000 */
[----:B------:R-:W-:Y:S01]  /*05b0*/  @!P1 IMAD.MOV R8, RZ, RZ, -R8 ;  /* 0x000000ffff089224 */ /* 0x000fe200078e0a08 */
[----:B------:R-:W-:Y:S01]  /*05c0*/  ISETP.GE.AND P1, PT, R16, RZ, PT ;  /* 0x000000ff1000720c */ /* 0x000fe20003f26270 */
[----:B------:R-:W-:-:S03]  /*05d0*/  IMAD.HI.U32 R3, R2, R12, RZ ;  /* 0x0000000c02037227 */ /* 0x000fc600078e00ff */
[----:B------:R-:W-:Y:S01]  /*05e0*/  SEL R4, R7, R8, !P0 ;  /* 0x0000000807047207 */ /* 0x000fe20004000000 */
[----:B------:R-:W-:-:S04]  /*05f0*/  IMAD.HI.U32 R2, R2, R14, RZ ;  /* 0x0000000e02027227 */ /* 0x000fc800078e00ff */
[----:B------:R-:W-:Y:S02]  /*0600*/  IMAD.MOV R6, RZ, RZ, -R2 ;  /* 0x000000ffff067224 */ /* 0x000fe400078e0a02 */
[----:B------:R-:W-:Y:S02]  /*0610*/  IMAD.MOV R3, RZ, RZ, -R3 ;  /* 0x000000ffff037224 */ /* 0x000fe400078e0a03 */
[C---:B------:R-:W-:Y:S02]  /*0620*/  IMAD R6, R17.reuse, R6, R14 ;  /* 0x0000000611067224 */ /* 0x040fe400078e020e */
[C---:B------:R-:W-:Y:S02]  /*0630*/  IMAD R2, R17.reuse, R3, R12 ;  /* 0x0000000311027224 */ /* 0x040fe400078e020c */
[----:B------:R-:W-:Y:S01]  /*0640*/  IMAD.SHL.U32 R4, R4, 0x40, RZ ;  /* 0x0000004004047824 */ /* 0x000fe200078e00ff */
[C---:B------:R-:W-:Y:S01]  /*0650*/  ISETP.GT.U32.AND P3, PT, R17.reuse, R6, PT ;  /* 0x000000061100720c */ /* 0x040fe20003f64070 */
[----:B------:R-:W-:Y:S01]  /*0660*/  IMAD.SHL.U32 R7, R10, 0x8, RZ ;  /* 0x000000080a077824 */ /* 0x000fe200078e00ff */
[----:B------:R-:W-:Y:S01]  /*0670*/  ISETP.GT.U32.AND P2, PT, R17, R2, PT ;  /* 0x000000021100720c */ /* 0x000fe20003f44070 */
[----:B------:R-:W2:Y:S01]  /*0680*/  LDC.64 R12, c[0x0][0x210] ;  /* 0x00008400ff0c7b82 */ /* 0x000ea20000000a00 */
[----:B------:R-:W-:-:S02]  /*0690*/  LOP3.LUT R22, R4, R9, RZ, 0xfc, !PT ;  /* 0x0000000904167212 */ /* 0x000fc400078efcff */
[----:B------:R-:W-:Y:S02]  /*06a0*/  LOP3.LUT R15, R7, 0x18, R10, 0x48, !PT ;  /* 0x00000018070f7812 */ /* 0x000fe400078e480a */
[----:B------:R-:W-:Y:S01]  /*06b0*/  LOP3.LUT R25, R4, 0x20, R9, 0xfe, !PT ;  /* 0x0000002004197812 */ /* 0x000fe200078efe09 */
[----:B------:R-:W-:-:S04]  /*06c0*/  IMAD.HI R3, R22, 0x2aaaaaab, RZ ;  /* 0x2aaaaaab16037827 */ /* 0x000fc800078e02ff */
[--C-:B------:R-:W-:Y:S01]  /*06d0*/  @!P3 IMAD.IADD R6, R6, 0x1, -R17.reuse ;  /* 0x000000010606b824 */ /* 0x100fe200078e0a11 */
[----:B------:R-:W-:Y:S01]  /*06e0*/  ISETP.GE.AND P3, PT, R18, RZ, PT ;  /* 0x000000ff1200720c */ /* 0x000fe20003f66270 */
[----:B------:R-:W-:Y:S01]  /*06f0*/  @!P2 IMAD.IADD R2, R2, 0x1, -R17 ;  /* 0x000000010202a824 */ /* 0x000fe200078e0a11 */
[----:B------:R-:W-:Y:S01]  /*0700*/  SHF.R.U32.HI R8, RZ, 0x1f, R3 ;  /* 0x0000001fff087819 */ /* 0x000fe20000011603 */
[----:B------:R-:W-:Y:S01]  /*0710*/  IMAD.HI R19, R25, 0x2aaaaaab, RZ ;  /* 0x2aaaaaab19137827 */ /* 0x000fe200078e02ff */
[C---:B------:R-:W-:Y:S02]  /*0720*/  ISETP.GT.U32.AND P2, PT, R17.reuse, R6, PT ;  /* 0x000000061100720c */ /* 0x040fe40003f44070 */
[----:B------:R-:W-:Y:S02]  /*0730*/  ISETP.GT.U32.AND P0, PT, R17, R2, PT ;  /* 0x000000021100720c */ /* 0x000fe40003f04070 */
[----:B------:R-:W-:Y:S02]  /*0740*/  LEA.HI R11, R3, R8, RZ, 0x17 ;  /* 0x00000008030b7211 */ /* 0x000fe400078fb8ff */
[----:B------:R-:W-:-:S02]  /*0750*/  LOP3.LUT R3, RZ, R5, RZ, 0x33, !PT ;  /* 0x00000005ff037212 */ /* 0x000fc400078e33ff */
[----:B------:R-:W-:Y:S01]  /*0760*/  LOP3.LUT R8, R9, 0x20, RZ, 0xfc, !PT ;  /* 0x0000002009087812 */ /* 0x000fe200078efcff */
[----:B------:R-:W-:Y:S01]  /*0770*/  IMAD R11, R11, -0xc00, R22 ;  /* 0xfffff4000b0b7824 */ /* 0x000fe200078e0216 */
[----:B------:R-:W-:Y:S02]  /*0780*/  LOP3.LUT R18, R7, 0x18, RZ, 0xc0, !PT ;  /* 0x0000001807127812 */ /* 0x000fe400078ec0ff */
[----:B------:R-:W-:Y:S01]  /*0790*/  SHF.R.U32.HI R20, RZ, 0x1f, R19 ;  /* 0x0000001fff147819 */ /* 0x000fe20000011613 */
[--C-:B------:R-:W-:Y:S02]  /*07a0*/  @!P2 IMAD.IADD R6, R6, 0x1, -R17.reuse ;  /* 0x000000010606a824 */ /* 0x100fe400078e0a11 */
[----:B------:R-:W-:Y:S01]  /*07b0*/  @!P0 IMAD.IADD R2, R2, 0x1, -R17 ;  /* 0x0000000102028824 */ /* 0x000fe200078e0a11 */
[----:B------:R-:W-:Y:S01]  /*07c0*/  ISETP.NE.AND P0, PT, R5, RZ, PT ;  /* 0x000000ff0500720c */ /* 0x000fe20003f05270 */
[----:B------:R-:W-:Y:S01]  /*07d0*/  IMAD.MOV.U32 R14, RZ, RZ, R6 ;  /* 0x000000ffff0e7224 */ /* 0x000fe200078e0006 */
[----:B------:R-:W-:Y:S01]  /*07e0*/  LEA.HI R20, R19, R20, RZ, 0x17 ;  /* 0x0000001413147211 */ /* 0x000fe200078fb8ff */
[----:B------:R-:W-:-:S02]  /*07f0*/  @!P1 IMAD.MOV R2, RZ, RZ, -R2 ;  /* 0x000000ffff029224 */ /* 0x000fc400078e0a02 */
[----:B------:R-:W-:Y:S02]  /*0800*/  @!P3 IMAD.MOV R14, RZ, RZ, -R14 ;  /* 0x000000ffff0eb224 */ /* 0x000fe400078e0a0e */
[--C-:B------:R-:W-:Y:S01]  /*0810*/  IMAD R6, R9, 0x20, R15.reuse ;  /* 0x0000002009067824 */ /* 0x100fe200078e020f */
[C---:B------:R-:W-:Y:S01]  /*0820*/  SEL R23, R3.reuse, R2, !P0 ;  /* 0x0000000203177207 */ /* 0x040fe20004000000 */
[----:B------:R-:W-:Y:S01]  /*0830*/  IMAD R8, R8, 0x20, R15 ;  /* 0x0000002008087824 */ /* 0x000fe200078e020f */
[----:B------:R-:W-:Y:S01]  /*0840*/  SEL R9, R3, R14, !P0 ;  /* 0x0000000e03097207 */ /* 0x000fe20004000000 */
[----:B------:R-:W-:Y:S01]  /*0850*/  IMAD R19, R20, -0xc00, R25 ;  /* 0xfffff40014137824 */ /* 0x000fe200078e0219 */
[----:B------:R-:W-:Y:S01]  /*0860*/  SHF.R.U32.HI R14, RZ, 0x3, R10 ;  /* 0x00000003ff0e7819 */ /* 0x000fe2000001160a */
[----:B------:R-:W3:Y:S01]  /*0870*/  LDC.64 R2, c[0x0][0x218] ;  /* 0x00008600ff027b82 */ /* 0x000ee20000000a00 */
[--C-:B------:R-:W-:Y:S01]  /*0880*/  IMAD R23, R23, 0xc00, R18.reuse ;  /* 0x00000c0017177824 */ /* 0x100fe200078e0212 */
[----:B------:R-:W-:Y:S01]  /*0890*/  CS2R R24, SRZ ;  /* 0x0000000000187805 */ /* 0x000fe2000001ff00 */
[----:B------:R-:W-:Y:S01]  /*08a0*/  IMAD R21, R9, 0xc00, R18 ;  /* 0x00000c0009157824 */ /* 0x000fe200078e0212 */
[----:B------:R-:W-:Y:S01]  /*08b0*/  SGXT.U32 R9, R14, 0x4 ;  /* 0x000000040e09781a */ /* 0x000fe20000000000 */
[----:B------:R-:W-:-:S03]  /*08c0*/  IMAD.WIDE R14, R23, 0x2, RZ ;  /* 0x00000002170e7825 */ /* 0x000fc600078e02ff */
[----:B------:R-:W-:Y:S01]  /*08d0*/  LOP3.LUT R0, R0, R9, RZ, 0xfc, !PT ;  /* 0x0000000900007212 */ /* 0x000fe200078efcff */
[----:B------:R-:W-:-:S04]  /*08e0*/  IMAD.WIDE R16, R21, 0x2, RZ ;  /* 0x0000000215107825 */ /* 0x000fc800078e02ff */
[----:B------:R-:W-:-:S04]  /*08f0*/  IMAD.WIDE R14, R29, 0x2, R14 ;  /* 0x000000021d0e7825 */ /* 0x000fc800078e020e */
[----:B------:R-:W-:-:S04]  /*0900*/  IMAD.WIDE R16, R29, 0x2, R16 ;  /* 0x000000021d107825 */ /* 0x000fc800078e0210 */
[----:B--2---:R-:W-:Y:S01]  /*0910*/  IMAD.WIDE R28, R29, 0x2, R12 ;  /* 0x000000021d1c7825 */ /* 0x004fe200078e020c */
[----:B------:R-:W-:Y:S02]  /*0920*/  IADD3 R9, P0, R16, UR6, RZ ;  /* 0x0000000610097c10 */ /* 0x000fe4000ff1e0ff */
[----:B------:R-:W-:Y:S01]  /*0930*/  IADD3 R12, P2, R14, UR6, RZ ;  /* 0x000000060e0c7c10 */ /* 0x000fe2000ff5e0ff */
[----:B------:R-:W-:Y:S01]  /*0940*/  IMAD R33, R11, 0xc00, R18 ;  /* 0x00000c000b217824 */ /* 0x000fe200078e0212 */
[----:B------:R-:W-:Y:S01]  /*0950*/  IADD3 R9, P1, R9, 0x40, RZ ;  /* 0x0000004009097810 */ /* 0x000fe20007f3e0ff */
[----:B------:R-:W-:Y:S01]  /*0960*/  IMAD.WIDE R22, R23, 0x2, R28 ;  /* 0x0000000217167825 */ /* 0x000fe200078e021c */
[----:B------:R-:W-:Y:S02]  /*0970*/  IADD3 R11, P3, R12, 0x40, RZ ;  /* 0x000000400c0b7810 */ /* 0x000fe40007f7e0ff */
[----:B------:R-:W-:Y:S01]  /*0980*/  IADD3.X R12, RZ, UR7, R17, P1, P0 ;  /* 0x00000007ff0c7c10 */ /* 0x000fe20008fe0411 */
[----:B------:R-:W-:Y:S01]  /*0990*/  IMAD R19, R19, 0xc00, R18 ;  /* 0x00000c0013137824 */ /* 0x000fe200078e0212 */
[----:B------:R-:W-:Y:S01]  /*09a0*/  LEA R17, R6, UR5, 0x1 ;  /* 0x0000000506117c11 */ /* 0x000fe2000f8e08ff */
[----:B------:R-:W-:Y:S01]  /*09b0*/  IMAD.WIDE R28, R21, 0x2, R28 ;  /* 0x00000002151c7825 */ /* 0x000fe200078e021c */
[----:B------:R-:W-:-:S02]  /*09c0*/  LEA R21, R8, UR5, 0x1 ;  /* 0x0000000508157c11 */ /* 0x000fc4000f8e08ff */
[----:B------:R-:W-:Y:S01]  /*09d0*/  IADD3.X R14, RZ, UR7, R15, P3, P2 ;  /* 0x00000007ff0e7c10 */ /* 0x000fe20009fe440f */
[--C-:B---3--:R-:W-:Y:S01]  /*09e0*/  IMAD.WIDE R32, R33, 0x2, R2.reuse ;  /* 0x0000000221207825 */ /* 0x108fe200078e0202 */
[----:B------:R-:W-:Y:S01]  /*09f0*/  @!PT LDS RZ, [RZ] ;  /* 0x00000000fffff984 */ /* 0x000fe20000000800 */
[----:B------:R-:W-:Y:S01]  /*0a00*/  @!PT LDS RZ, [RZ] ;  /* 0x00000000fffff984 */ /* 0x000fe20000000800 */
[----:B------:R-:W-:Y:S01]  /*0a10*/  @!PT LDS RZ, [RZ] ;  /* 0x00000000fffff984 */ /* 0x000fe20000000800 */
[----:B------:R2:W-:Y:S03]  /*0a20*/  LDGSTS.E.BYPASS.128 [R17], desc[UR16][R22.64] ;  /* 0x0000000016117fae */ /* 0x0005e6000b901c50 */
[----:B------:R-:W-:Y:S01]  /*0a30*/  IMAD.WIDE R2, R19, 0x2, R2 ;  /* 0x0000000213027825 */ /* 0x000fe200078e0202 */
[----:B------:R3:W-:Y:S01]  /*0a40*/  LDGSTS.E.BYPASS.128 [R21], desc[UR16][R28.64] ;  /* 0x000000001c157fae */ /* 0x0007e2000b901c50 */
[----:B------:R-:W-:Y:S02]  /*0a50*/  IADD3 R13, P1, R32, 0x40, RZ ;  /* 0x00000040200d7810 */ /* 0x000fe40007f3e0ff */
[----:B------:R-:W-:Y:S01]  /*0a60*/  SHF.R.U32.HI R19, RZ, 0x5, R10 ;  /* 0x00000005ff137819 */ /* 0x000fe2000001160a */
[----:B------:R-:W0:Y:S01]  /*0a70*/  LDGDEPBAR ;  /* 0x00000000000079af */ /* 0x000e220000000000 */
[----:B------:R-:W-:Y:S01]  /*0a80*/  IADD3 R15, P0, R2, 0x40, RZ ;  /* 0x00000040020f7810 */ /* 0x000fe20007f1e0ff */
[----:B------:R-:W-:-:S02]  /*0a90*/  IMAD.X R16, RZ, RZ, R33, P1 ;  /* 0x000000ffff107224 */ /* 0x000fc400008e0621 */
[----:B------:R4:W-:Y:S01]  /*0aa0*/  LDGSTS.E.BYPASS.128 [R17+0x2000], desc[UR16][R32.64] ;  /* 0x0200000020117fae */ /* 0x0009e2000b901c50 */
[----:B------:R-:W-:Y:S01]  /*0ab0*/  IMAD.MOV.U32 R20, RZ, RZ, RZ ;  /* 0x000000ffff147224 */ /* 0x000fe200078e00ff */
[----:B--2---:R-:W-:Y:S01]  /*0ac0*/  LOP3.LUT R22, R19, 0x7fffffc, RZ, 0xc0, !PT ;  /* 0x07fffffc13167812 */ /* 0x004fe200078ec0ff */
[----:B------:R-:W-:Y:S01]  /*0ad0*/  IMAD.X R18, RZ, RZ, R3, P0 ;  /* 0x000000ffff127224 */ /* 0x000fe200000e0603 */
[----:B------:R2:W-:Y:S01]  /*0ae0*/  LDGSTS.E.BYPASS.128 [R21+0x2000], desc[UR16][R2.64] ;  /* 0x0200000002157fae */ /* 0x0005e2000b901c50 */
[----:B---3--:R-:W-:-:S03]  /*0af0*/  CS2R R28, SRZ ;  /* 0x00000000001c7805 */ /* 0x008fc6000001ff00 */
[----:B------:R-:W0:Y:S01]  /*0b00*/  LDGDEPBAR ;  /* 0x00000000000079af */ /* 0x000e220000000000 */
[----:B----4-:R-:W-:Y:S02]  /*0b10*/  CS2R R32, SRZ ;  /* 0x0000000000207805 */ /* 0x010fe4000001ff00 */
[----:B------:R-:W-:-:S07]  /*0b20*/  SHF.R.U32.HI R17, RZ, 0x3, R10 ;  /* 0x00000003ff117819 */ /* 0x000fce000001160a */
.L_x_0:
[----:B--2---:R-:W2:Y:S01]  /*0b30*/  SHFL.IDX PT, R2, R22, RZ, 0x1f ;  /* 0x00001fff16027589 */ /* 0x004ea200000e0000 */
[----:B------:R-:W-:Y:S01]  /*0b40*/  UIADD3 UR14, UR14, 0x1, URZ ;  /* 0x000000010e0e7890 */ /* 0x000fe2000fffe03f */
[----:B------:R-:W-:-:S04]  /*0b50*/  DEPBAR.LE SB0, 0x0 ;  /* 0x000080000000791a */ /* 0x000fc80000000000 */
[----:B------:R-:W-:Y:S01]  /*0b60*/  UISETP.GE.AND UP0, UPT, UR14, 0x2, UPT ;  /* 0x000000020e00788c */ /* 0x000fe2000bf06270 */
[----:B------:R-:W-:Y:S01]  /*0b70*/  BAR.SYNC.DEFER_BLOCKING 0x0 ;  /* 0x0000000000007b1d */ /* 0x000fe20000010000 */
[----:B------:R-:W-:Y:S01]  /*0b80*/  UIADD3 UR4, UR4, 0x1, URZ ;  /* 0x0000000104047890 */ /* 0x000fe2000fffe03f */
[C---:B------:R-:W-:Y:S01]  /*0b90*/  ISETP.GE.U32.AND P0, PT, R20.reuse, 0xbe0, PT ;  /* 0x00000be01400780c */ /* 0x040fe20003f06070 */
[----:B------:R-:W-:Y:S01]  /*0ba0*/  USEL UR14, UR14, URZ, !UP0 ;  /* 0x0000003f0e0e7287 */ /* 0x000fe2000c000000 */
[----:B------:R-:W-:Y:S02]  /*0bb0*/  IMAD.MOV.U32 R3, RZ, RZ, R14 ;  /* 0x000000ffff037224 */ /* 0x000fe400078e000e */
[----:B------:R-:W-:Y:S01]  /*0bc0*/  UMOV UR11, 0x80000020 ;  /* 0x80000020000b7882 */ /* 0x000fe20000000000 */
[----:B------:R-:W-:Y:S01]  /*0bd0*/  VIADD R20, R20, 0x20 ;  /* 0x0000002014147836 */ /* 0x000fe20000000000 */
[----:B--2---:R-:W-:Y:S01]  /*0be0*/  R2UR UR6, R2 ;  /* 0x00000000020672ca */ /* 0x004fe200000e0000 */
[----:B------:R-:W-:Y:S01]  /*0bf0*/  IMAD.MOV.U32 R2, RZ, RZ, R11 ;  /* 0x000000ffff027224 */ /* 0x000fe200078e000b */
[----:B------:R-:W-:Y:S01]  /*0c00*/  IADD3 R11, P4, R11, 0x40, RZ ;  /* 0x000000400b0b7810 */ /* 0x000fe20007f9e0ff */
[----:B------:R-:W-:-:S04]  /*0c10*/  WARPGROUP.ARRIVE ;  /* 0x00000000000079c5 */ /* 0x000fc80000000000 */
[----:B------:R-:W-:-:S06]  /*0c20*/  IMAD.X R14, RZ, RZ, R14, P4 ;  /* 0x000000ffff0e7224 */ /* 0x000fcc00020e060e */
[----:B------:R-:W-:Y:S02]  /*0c30*/  USHF.L.U32 UR7, UR6, 0x6, URZ ;  /* 0x0000000606077899 */ /* 0x000fe4000800063f */
[----:B------:R-:W-:Y:S02]  /*0c40*/  ULEA UR6, UR14, UR5, 0xc ;  /* 0x000000050e067291 */ /* 0x000fe4000f8e603f */
[----:B------:R-:W-:Y:S02]  /*0c50*/  ULOP3.LUT UR7, UR7, 0xc0, URZ, 0xc0, !UPT ;  /* 0x000000c007077892 */ /* 0x000fe4000f8ec03f */
[----:B------:R-:W-:Y:S02]  /*0c60*/  USHF.R.U32.HI UR8, URZ, 0x4, UR6 ;  /* 0x000000043f087899 */ /* 0x000fe40008011606 */
[----:B------:R-:W-:Y:S02]  /*0c70*/  UIADD3 UR6, UR6, 0x2000, URZ ;  /* 0x0000200006067890 */ /* 0x000fe4000fffe03f */
[----:B------:R-:W-:-:S02]  /*0c80*/  ULOP3.LUT UR8, UR8, 0x3fff, URZ, 0xc0, !UPT ;  /* 0x00003fff08087892 */ /* 0x000fc4000f8ec03f */
[----:B------:R-:W-:Y:S02]  /*0c90*/  USHF.R.U32.HI UR6, URZ, 0x4, UR6 ;  /* 0x000000043f067899 */ /* 0x000fe40008011606 */
[----:B------:R-:W-:Y:S02]  /*0ca0*/  UIADD3 UR12, UP0, UR7, UR8, URZ ;  /* 0x00000008070c7290 */ /* 0x000fe4000ff1e03f */
[----:B------:R-:W-:Y:S02]  /*0cb0*/  ULOP3.LUT UR6, UR6, 0x3fff, URZ, 0xc0, !UPT ;  /* 0x00003fff06067892 */ /* 0x000fe4000f8ec03f */
[----:B------:R-:W-:Y:S02]  /*0cc0*/  UIADD3.X UR13, URZ, URZ, URZ, UP0, !UPT ;  /* 0x0000003f3f0d7290 */ /* 0x000fe400087fe43f */
[----:B------:R-:W-:Y:S02]  /*0cd0*/  ULOP3.LUT UR10, UR6, 0x1000000, URZ, 0xfc, !UPT ;  /* 0x01000000060a7892 */ /* 0x000fe4000f8efc3f */
[----:B------:R-:W-:-:S02]  /*0ce0*/  ULOP3.LUT UR8, UR12, 0x1000000, URZ, 0xfc, !UPT ;  /* 0x010000000c087892 */ /* 0x000fc4000f8efc3f */
[----:B------:R-:W-:Y:S01]  /*0cf0*/  ULOP3.LUT UR9, UR13, 0x80000020, URZ, 0xfc, !UPT ;  /* 0x800000200d097892 */ /* 0x000fe2000f8efc3f */
[----:B------:R-:W-:Y:S01]  /*0d00*/  UMOV UR7, URZ ;  /* 0x0000003f00077c82 */ /* 0x000fe20008000000 */
[----:B------:R-:W-:-:S04]  /*0d10*/  UISETP.GE.AND UP0, UPT, UR4, 0x2, UPT ;  /* 0x000000020400788c */ /* 0x000fc8000bf06270 */
[----:B------:R-:W-:-:S03]  /*0d20*/  USEL UR4, UR4, URZ, !UP0 ;  /* 0x0000003f04047287 */ /* 0x000fc6000c000000 */
[----:B------:R-:W-:Y:S01]  /*0d30*/  HGMMA.64x64x16.F32.BF16 R24, gdesc[UR8], R24 ;  /* 0x00e00000081879f0 */ /* 0x000fe20008701818 */
[----:B------:R-:W-:Y:S01]  /*0d40*/  UMOV UR8, 0x1000002 ;  /* 0x0100000200087882 */ /* 0x000fe20000000000 */
[----:B------:R-:W-:Y:S02]  /*0d50*/  UMOV UR9, 0x80000020 ;  /* 0x8000002000097882 */ /* 0x000fe40000000000 */
[----:B------:R-:W-:Y:S02]  /*0d60*/  UIADD3.64 UR10, UR6, UR8, URZ ;  /* 0x00000008060a7297 */ /* 0x000fe4000fffe03f */
[----:B------:R-:W-:Y:S02]  /*0d70*/  UIADD3.64 UR8, UR12, UR8, URZ ;  /* 0x000000080c087297 */ /* 0x000fe4000fffe03f */
[----:B------:R-:W-:-:S06]  /*0d80*/  ULEA UR6, UR4, UR5, 0xc ;  /* 0x0000000504067291 */ /* 0x000fcc000f8e603f */
[----:B------:R-:W-:Y:S02]  /*0d90*/  LEA R21, R6, UR6, 0x1 ;  /* 0x0000000606157c11 */ /* 0x000fe4000f8e08ff */
[----:B------:R-:W-:Y:S01]  /*0da0*/  LEA R23, R8, UR6, 0x1 ;  /* 0x0000000608177c11 */ /* 0x000fe2000f8e08ff */
[----:B------:R-:W-:Y:S03]  /*0db0*/  HGMMA.64x64x16.F32.BF16 R24, gdesc[UR8], R24, gsb0 ;  /* 0x00e00000081879f0 */ /* 0x000fe60008001818 */
[----:B------:R-:W-:Y:S02]  /*0dc0*/  WARPGROUP.DEPBAR.LE gsb0, 0x1 ;  /* 0x00008000000079c5 */ /* 0x000fe40000010100 */
[----:B------:R-:W-:Y:S06]  /*0dd0*/  BAR.SYNC.DEFER_BLOCKING 0x0 ;  /* 0x0000000000007b1d */ /* 0x000fec0000010000 */
[----:B------:R-:W-:Y:S01]  /*0de0*/  @!PT LDS RZ, [RZ] ;  /* 0x00000000fffff984 */ /* 0x000fe20000000800 */
[----:B------:R-:W-:Y:S01]  /*0df0*/  @!PT LDS RZ, [RZ] ;  /* 0x00000000fffff984 */ /* 0x000fe20000000800 */
[----:B------:R-:W-:Y:S01]  /*0e00*/  @!PT LDS RZ, [RZ] ;  /* 0x00000000fffff984 */ /* 0x000fe20000000800 */
[----:B------:R2:W-:Y:S02]  /*0e10*/  LDGSTS.E.BYPASS.128 [R21], desc[UR16][R2.64], !P0 ;  /* 0x0000000002157fae */ /* 0x0005e4000c101c50 */
[----:B--2---:R-:W-:Y:S01]  /*0e20*/  IMAD.MOV.U32 R2, RZ, RZ, R9 ;  /* 0x000000ffff027224 */ /* 0x004fe200078e0009 */
[----:B------:R-:W-:Y:S01]  /*0e30*/  IADD3 R9, P3, R9, 0x40, RZ ;  /* 0x0000004009097810 */ /* 0x000fe20007f7e0ff */
[----:B------:R-:W-:-:S04]  /*0e40*/  IMAD.MOV.U32 R3, RZ, RZ, R12 ;  /* 0x000000ffff037224 */ /* 0x000fc800078e000c */
[----:B------:R-:W-:Y:S01]  /*0e50*/  IMAD.X R12, RZ, RZ, R12, P3 ;  /* 0x000000ffff0c7224 */ /* 0x000fe200018e060c */
[----:B------:R2:W-:Y:S04]  /*0e60*/  LDGSTS.E.BYPASS.128 [R23], desc[UR16][R2.64], !P0 ;  /* 0x0000000002177fae */ /* 0x0005e8000c101c50 */
[----:B------:R-:W0:Y:S01]  /*0e70*/  LDGDEPBAR ;  /* 0x00000000000079af */ /* 0x000e220000000000 */
[----:B--2---:R-:W-:Y:S01]  /*0e80*/  IMAD.MOV.U32 R2, RZ, RZ, R13 ;  /* 0x000000ffff027224 */ /* 0x004fe200078e000d */
[----:B------:R-:W-:Y:S01]  /*0e90*/  IADD3 R13, P2, R13, 0x40, RZ ;  /* 0x000000400d0d7810 */ /* 0x000fe20007f5e0ff */
[----:B------:R-:W-:-:S04]  /*0ea0*/  IMAD.MOV.U32 R3, RZ, RZ, R16 ;  /* 0x000000ffff037224 */ /* 0x000fc800078e0010 */
[----:B------:R-:W-:Y:S01]  /*0eb0*/  IMAD.X R16, RZ, RZ, R16, P2 ;  /* 0x000000ffff107224 */ /* 0x000fe200010e0610 */
[----:B------:R2:W-:Y:S02]  /*0ec0*/  LDGSTS.E.BYPASS.128 [R21+0x2000], desc[UR16][R2.64], !P0 ;  /* 0x0200000002157fae */ /* 0x0005e4000c101c50 */
[----:B--2---:R-:W-:Y:S01]  /*0ed0*/  IMAD.MOV.U32 R2, RZ, RZ, R15 ;  /* 0x000000ffff027224 */ /* 0x004fe200078e000f */
[----:B------:R-:W-:Y:S01]  /*0ee0*/  IADD3 R15, P1, R15, 0x40, RZ ;  /* 0x000000400f0f7810 */ /* 0x000fe20007f3e0ff */
[----:B------:R-:W-:-:S04]  /*0ef0*/  IMAD.MOV.U32 R3, RZ, RZ, R18 ;  /* 0x000000ffff037224 */ /* 0x000fc800078e0012 */
[----:B------:R-:W-:Y:S01]  /*0f00*/  IMAD.X R18, RZ, RZ, R18, P1 ;  /* 0x000000ffff127224 */ /* 0x000fe200008e0612 */
[----:B------:R2:W-:Y:S04]  /*0f10*/  LDGSTS.E.BYPASS.128 [R23+0x2000], desc[UR16][R2.64], !P0 ;  /* 0x0200000002177fae */ /* 0x0005e8000c101c50 */
[----:B------:R-:W0:Y:S01]  /*0f20*/  LDGDEPBAR ;  /* 0x00000000000079af */ /* 0x000e220000000000 */
[----:B------:R-:W-:Y:S05]  /*0f30*/  @!P0 BRA `(.L_x_0) ;  /* 0xfffffff800fc8947 */ /* 0x000fea000383ffff */
[----:B------:R-:W-:Y:S02]  /*0f40*/  WARPGROUP.DEPBAR.LE gsb0, 0x0 ;  /* 0x00008000000079c5 */ /* 0x000fe40000010000 */
[----:B------:R-:W-:-:S04]  /*0f50*/  DEPBAR.LE SB0, 0x0 ;  /* 0x000080000000791a */ /* 0x000fc80000000000 */
[----:B--2---:R-:W-:Y:S01]  /*0f60*/  IMAD.SHL.U32 R2, R17, 0x4, RZ ;  /* 0x0000000411027824 */ /* 0x004fe200078e00ff */
[----:B------:R-:W-:Y:S02]  /*0f70*/  LOP3.LUT R10, R10, 0xf, RZ, 0xc0, !PT ;  /* 0x0000000f0a0a7812 */ /* 0x000fe400078ec0ff */
[----:B------:R-:W-:Y:S02]  /*0f80*/  LOP3.LUT R19, R19, 0x3, RZ, 0xc0, !PT ;  /* 0x0000000313137812 */ /* 0x000fe400078ec0ff */
[----:B------:R-:W-:Y:S02]  /*0f90*/  LOP3.LUT R3, R2, 0x8, RZ, 0xc0, !PT ;  /* 0x0000000802037812 */ /* 0x000fe400078ec0ff */
[----:B------:R-:W-:Y:S02]  /*0fa0*/  F2FP.BF16.F32.PACK_AB R24, R25, R24 ;  /* 0x000000181918723e */ /* 0x000fe400000010ff */
[----:B------:R-:W-:Y:S01]  /*0fb0*/  F2FP.BF16.F32.PACK_AB R25, R27, R26 ;  /* 0x0000001a1b19723e */ /* 0x000fe200000010ff */
[----:B------:R-:W-:Y:S01]  /*0fc0*/  IMAD R10, R10, 0x48, R3 ;  /* 0x000000480a0a7824 */ /* 0x000fe200078e0203 */
[----:B------:R-:W-:-:S02]  /*0fd0*/  F2FP.BF16.F32.PACK_AB R32, R33, R32 ;  /* 0x000000202120723e */ /* 0x000fc400000010ff */
[----:B------:R-:W-:Y:S01]  /*0fe0*/  F2FP.BF16.F32.PACK_AB R26, R29, R28 ;  /* 0x0000001c1d1a723e */ /* 0x000fe200000010ff */
[----:B------:R-:W-:Y:S01]  /*0ff0*/  IMAD R10, R19, 0x480, R10 ;  /* 0x00000480130a7824 */ /* 0x000fe200078e020a */
[----:B------:R-:W-:Y:S02]  /*1000*/  F2FP.BF16.F32.PACK_AB R27, R31, R30 ;  /* 0x0000001e1f1b723e */ /* 0x000fe400000010ff */
[----:B------:R-:W-:Y:S02]  /*1010*/  F2FP.BF16.F32.PACK_AB R33, R35, R34 ;  /* 0x000000222321723e */ /* 0x000fe400000010ff */
[----:B------:R-:W-:Y:S02]  /*1020*/  F2FP.BF16.F32.PACK_AB R40, R41, R40 ;  /* 0x000000282928723e */ /* 0x000fe400000010ff */
[----:B------:R-:W-:Y:S01]  /*1030*/  LEA R20, R10, UR5, 0x1 ;  /* 0x000000050a147c11 */ /* 0x000fe2000f8e08ff */
[----:B------:R-:W-:Y:S01]  /*1040*/  BAR.SYNC.DEFER_BLOCKING 0x0 ;  /* 0x0000000000007b1d */ /* 0x000fe20000010000 */
[----:B------:R-:W-:-:S02]  /*1050*/  F2FP.BF16.F32.PACK_AB R34, R37, R36 ;  /* 0x000000242522723e */ /* 0x000fc400000010ff */
[----:B------:R-:W-:Y:S02]  /*1060*/  F2FP.BF16.F32.PACK_AB R35, R39, R38 ;  /* 0x000000262723723e */ /* 0x000fe400000010ff */
[----:B------:R-:W-:Y:S02]  /*1070*/  F2FP.BF16.F32.PACK_AB R41, R43, R42 ;  /* 0x0000002a2b29723e */ /* 0x000fe400000010ff */
[----:B------:R-:W-:Y:S02]  /*1080*/  F2FP.BF16.F32.PACK_AB R48, R49, R48 ;  /* 0x000000303130723e */ /* 0x000fe400000010ff */
[----:B------:R-:W-:Y:S02]  /*1090*/  F2FP.BF16.F32.PACK_AB R42, R45, R44 ;  /* 0x0000002c2d2a723e */ /* 0x000fe400000010ff */
[----:B------:R-:W-:Y:S02]  /*10a0*/  F2FP.BF16.F32.PACK_AB R43, R47, R46 ;  /* 0x0000002e2f2b723e */ /* 0x000fe400000010ff */
[----:B------:R-:W-:-:S02]  /*10b0*/  F2FP.BF16.F32.PACK_AB R49, R51, R50 ;  /* 0x000000323331723e */ /* 0x000fc400000010ff */
[----:B------:R-:W-:Y:S02]  /*10c0*/  F2FP.BF16.F32.PACK_AB R50, R53, R52 ;  /* 0x000000343532723e */ /* 0x000fe400000010ff */
[----:B------:R-:W-:Y:S02]  /*10d0*/  F2FP.BF16.F32.PACK_AB R51, R55, R54 ;  /* 0x000000363733723e */ /* 0x000fe400000010ff */
[----:B------:R-:W-:Y:S02]  /*10e0*/  LOP3.LUT R2, R17, 0x3, RZ, 0xc0, !PT ;  /* 0x0000000311027812 */ /* 0x000fe400078ec0ff */
[----:B------:R-:W-:Y:S01]  /*10f0*/  LOP3.LUT R6, R0, 0x20, RZ, 0xfc, !PT ;  /* 0x0000002000067812 */ /* 0x000fe200078efcff */
[----:B------:R-:W-:Y:S02]  /*1100*/  STSM.16.M88.4 [R20], R24 ;  /* 0x0000001814007844 */ /* 0x000fe40000000200 */
[----:B------:R-:W-:Y:S01]  /*1110*/  IMAD R3, R19, 0x4, R2 ;  /* 0x0000000413037824 */ /* 0x000fe200078e0202 */
[----:B------:R-:W-:Y:S01]  /*1120*/  LOP3.LUT R2, R7, 0x38, RZ, 0xc0, !PT ;  /* 0x0000003807027812 */ /* 0x000fe200078ec0ff */
[----:B------:R-:W-:Y:S01]  /*1130*/  STSM.16.M88.4 [R20+0x20], R32 ;  /* 0x0000202014007844 */ /* 0x000fe20000000200 */
[----:B------:R-:W-:-:S03]  /*1140*/  LOP3.LUT R7, R4, 0x38, R7, 0xf8, !PT ;  /* 0x0000003804077812 */ /* 0x000fc600078ef807 */
[----:B------:R-:W-:Y:S01]  /*1150*/  IMAD R2, R3, 0x48, R2 ;  /* 0x0000004803027824 */ /* 0x000fe200078e0202 */
[----:B------:R-:W-:Y:S01]  /*1160*/  STSM.16.M88.4 [R20+0x40], R40 ;  /* 0x0000402814007844 */ /* 0x000fe20000000200 */
[----:B------:R-:W-:Y:S01]  /*1170*/  ISETP.GE.AND P0, PT, R7, 0xc00, PT ;  /* 0x00000c000700780c */ /* 0x000fe20003f06270 */
[C---:B------:R-:W-:Y:S01]  /*1180*/  IMAD R23, R0.reuse, 0xc00, R7 ;  /* 0x00000c0000177824 */ /* 0x040fe200078e0207 */
[----:B------:R-:W-:Y:S01]  /*1190*/  LOP3.LUT R4, R0, 0x10, RZ, 0xfc, !PT ;  /* 0x0000001000047812 */ /* 0x000fe200078efcff */
[----:B------:R2:W-:Y:S01]  /*11a0*/  STSM.16.M88.4 [R20+0x60], R48 ;  /* 0x0000603014007844 */ /* 0x0005e20000000200 */
[----:B------:R-:W-:Y:S01]  /*11b0*/  LEA R22, R2, UR5, 0x1 ;  /* 0x0000000502167c11 */ /* 0x000fe2000f8e08ff */
[C---:B------:R-:W-:Y:S01]  /*11c0*/  VIADD R7, R23.reuse, 0xc000 ;  /* 0x0000c00017077836 */ /* 0x040fe20000000000 */
[----:B------:R-:W3:Y:S08]  /*11d0*/  LDC.64 R2, c[0x0][0x220] ;  /* 0x00008800ff027b82 */ /* 0x000ef00000000a00 */
[----:B------:R-:W-:Y:S01]  /*11e0*/  BAR.SYNC.DEFER_BLOCKING 0x0 ;  /* 0x0000000000007b1d */ /* 0x000fe20000010000 */
[C---:B------:R-:W-:Y:S01]  /*11f0*/  ISETP.LT.AND P1, PT, R0.reuse, R5, !P0 ;  /* 0x000000050000720c */ /* 0x040fe20004721270 */
[----:B------:R-:W-:Y:S01]  /*1200*/  VIADD R21, R23, 0x18000 ;  /* 0x0001800017157836 */ /* 0x000fe20000000000 */
[----:B------:R-:W-:-:S02]  /*1210*/  LOP3.LUT R0, R0, 0x30, RZ, 0xfc, !PT ;  /* 0x0000003000007812 */ /* 0x000fc400078efcff */
[-C--:B------:R-:W-:Y:S02]  /*1220*/  ISETP.LT.AND P2, PT, R4, R5.reuse, !P0 ;  /* 0x000000050400720c */ /* 0x080fe40004741270 */
[-C--:B------:R-:W-:Y:S02]  /*1230*/  ISETP.LT.AND P3, PT, R6, R5.reuse, !P0 ;  /* 0x000000050600720c */ /* 0x080fe40004761270 */
[----:B------:R-:W-:Y:S01]  /*1240*/  ISETP.LT.AND P0, PT, R0, R5, !P0 ;  /* 0x000000050000720c */ /* 0x000fe20004701270 */
[--C-:B---3--:R-:W-:Y:S01]  /*1250*/  IMAD.WIDE R4, R23, 0x2, R2.reuse ;  /* 0x0000000217047825 */ /* 0x108fe200078e0202 */
[----:B------:R-:W3:Y:S03]  /*1260*/  LDS.128 R16, [R22] ;  /* 0x0000000016107984 */ /* 0x000ee60000000c00 */
[--C-:B------:R-:W-:Y:S01]  /*1270*/  IMAD.WIDE R6, R7, 0x2, R2.reuse ;  /* 0x0000000207067825 */ /* 0x100fe200078e0202 */
[----:B------:R-:W4:Y:S03]  /*1280*/  LDS.128 R12, [R22+0x900] ;  /* 0x00090000160c7984 */ /* 0x000f260000000c00 */
[----:B--2---:R-:W-:Y:S01]  /*1290*/  IMAD.WIDE R20, R21, 0x2, R2 ;  /* 0x0000000215147825 */ /* 0x004fe200078e0202 */
[----:B------:R-:W2:Y:S04]  /*12a0*/  LDS.128 R8, [R22+0x1200] ;  /* 0x0012000016087984 */ /* 0x000ea80000000c00 */
[----:B---3--:R3:W-:Y:S04]  /*12b0*/  @P1 STG.E.128 desc[UR16][R4.64], R16 ;  /* 0x0000001004001986 */ /* 0x0087e8000c101d10 */
[----:B----4-:R3:W-:Y:S04]  /*12c0*/  @P2 STG.E.128 desc[UR16][R6.64], R12 ;  /* 0x0000000c06002986 */ /* 0x0107e8000c101d10 */
[----:B--2---:R3:W-:Y:S01]  /*12d0*/  @P3 STG.E.128 desc[UR16][R20.64], R8 ;  /* 0x0000000814003986 */ /* 0x0047e2000c101d10 */
[----:B------:R-:W-:Y:S05]  /*12e0*/  @!P0 EXIT ;  /* 0x000000000000894d */ /* 0x000fea0003800000 */
[----:B---3--:R-:W1:Y:S01]  /*12f0*/  LDS.128 R4, [R22+0x1b00] ;  /* 0x001b000016047984 */ /* 0x008e620000000c00 */
[----:B------:R-:W-:-:S04]  /*1300*/  VIADD R23, R23, 0x24000 ;  /* 0x0002400017177836 */ /* 0x000fc80000000000 */
[----:B------:R-:W-:-:S05]  /*1310*/  IMAD.WIDE R2, R23, 0x2, R2 ;  /* 0x0000000217027825 */ /* 0x000fca00078e0202 */
[----:B-1----:R-:W-:Y:S01]  /*1320*/  STG.E.128 desc[UR16][R2.64], R4 ;  /* 0x0000000402007986 */ /* 0x002fe2000c101d10 */
[----:B------:R-:W-:Y:S05]  /*1330*/  EXIT ;  /* 0x000000000000794d */ /* 0x000fea0003800000 */
.L_x_1:
[----:B------:R-:W-:-:S00]  /*1340*/  BRA `(.L_x_1) ;  /* 0xfffffffc00fc7947 */ /* 0x000fc0000383ffff */
[----:B------:R-:W-:-:S00]  /*1350*/  NOP ;  /* 0x0000000000007918 */ /* 0x000fc00000000000 */
        /* <DEDUP_REMOVED lines=10> */
.L_x_2:


//--------------------- .nv.shared.triton_mm      --------------------------
	.section	.nv.shared.triton_mm,"aw",@nobits
	.sectionflags	@""
	.align	16
	.zero		1024


//--------------------- .nv.constant0.triton_mm   --------------------------
	.section	.nv.constant0.triton_mm,"a",@progbits
	.sectionflags	@""
	.align	4
.nv.constant0.triton_mm:
	.zero		560
